	.headerflags	@"EF_CUDA_TEXMODE_UNIFIED EF_CUDA_64BIT_ADDRESS EF_CUDA_ACCELERATORS EF_CUDA_SM90 EF_CUDA_VIRTUAL_SM(EF_CUDA_SM90)"
	.elftype	@"ET_EXEC"


//--------------------- .nv.info                  --------------------------
	.section	.nv.info,"",@"SHT_CUDA_INFO"
	.align	4


	//----- nvinfo : EIATTR_REGCOUNT
	.align		4
        /*0000*/ 	.byte	0x04, 0x2f
        /*0002*/ 	.short	(.L_2 - .L_1)
	.align		4
.L_1:
        /*0004*/ 	.word	index@(triton_poi_fused_add_mul_tanh_tanh_backward_1)
        /*0008*/ 	.word	0x0000000c


	//----- nvinfo : EIATTR_MIN_STACK_SIZE
	.align		4
.L_2:
        /*000c*/ 	.byte	0x04, 0x12
        /*000e*/ 	.short	(.L_4 - .L_3)
	.align		4
.L_3:
        /*0010*/ 	.word	index@(triton_poi_fused_add_mul_tanh_tanh_backward_1)
        /*0014*/ 	.word	0x00000000


	//----- nvinfo : EIATTR_FRAME_SIZE
	.align		4
.L_4:
        /*0018*/ 	.byte	0x04, 0x11
        /*001a*/ 	.short	(.L_6 - .L_5)
	.align		4
.L_5:
        /*001c*/ 	.word	index@(triton_poi_fused_add_mul_tanh_tanh_backward_1)
        /*0020*/ 	.word	0x00000000


	//----- nvinfo : EIATTR_MIN_STACK_SIZE
	.align		4
.L_6:
        /*0024*/ 	.byte	0x04, 0x12
        /*0026*/ 	.short	(.L_8 - .L_7)
	.align		4
.L_7:
        /*0028*/ 	.word	index@(triton_poi_fused_add_mul_tanh_tanh_backward_1)
        /*002c*/ 	.word	0x00000000
.L_8:


//--------------------- .nv.info.triton_poi_fused_add_mul_tanh_tanh_backward_1 --------------------------
	.section	.nv.info.triton_poi_fused_add_mul_tanh_tanh_backward_1,"",@"SHT_CUDA_INFO"
	.sectionflags	@""
	.align	4


	//----- nvinfo : EIATTR_CUDA_API_VERSION
	.align		4
        /*0000*/ 	.byte	0x04, 0x37
        /*0002*/ 	.short	(.L_10 - .L_9)
.L_9:
        /*0004*/ 	.word	0x0000007c


	//----- nvinfo : EIATTR_KPARAM_INFO
	.align		4
.L_10:
        /*0008*/ 	.byte	0x04, 0x17
        /*000a*/ 	.short	(.L_12 - .L_11)
.L_11:
        /*000c*/ 	.word	0x00000000
        /*0010*/ 	.short	0x0003
        /*0012*/ 	.short	0x0018
        /*0014*/ 	.byte	0x00, 0xf0, 0x11, 0x00


	//----- nvinfo : EIATTR_KPARAM_INFO
	.align		4
.L_12:
        /*0018*/ 	.byte	0x04, 0x17
        /*001a*/ 	.short	(.L_14 - .L_13)
.L_13:
        /*001c*/ 	.word	0x00000000
        /*0020*/ 	.short	0x0002
        /*0022*/ 	.short	0x0010
        /*0024*/ 	.byte	0x00, 0xf4, 0x21, 0x00


	//----- nvinfo : EIATTR_KPARAM_INFO
	.align		4
.L_14:
        /*0028*/ 	.byte	0x04, 0x17
        /*002a*/ 	.short	(.L_16 - .L_15)
.L_15:
        /*002c*/ 	.word	0x00000000
        /*0030*/ 	.short	0x0001
        /*0032*/ 	.short	0x0008
        /*0034*/ 	.byte	0x00, 0xf4, 0x21, 0x00


	//----- nvinfo : EIATTR_KPARAM_INFO
	.align		4
.L_16:
        /*0038*/ 	.byte	0x04, 0x17
        /*003a*/ 	.short	(.L_18 - .L_17)
.L_17:
        /*003c*/ 	.word	0x00000000
        /*0040*/ 	.short	0x0000
        /*0042*/ 	.short	0x0000
        /*0044*/ 	.byte	0x00, 0xf4, 0x21, 0x00


	//----- nvinfo : EIATTR_SPARSE_MMA_MASK
	.align		4
.L_18:
        /*0048*/ 	.byte	0x03, 0x50
        /*004a*/ 	.short	0x0000


	//----- nvinfo : EIATTR_MAXREG_COUNT
	.align		4
        /*004c*/ 	.byte	0x03, 0x1b
        /*004e*/ 	.short	0x00ff


	//----- nvinfo : EIATTR_EXIT_INSTR_OFFSETS
	.align		4
        /*0050*/ 	.byte	0x04, 0x1c
        /*0052*/ 	.short	(.L_20 - .L_19)


	//   ....[0]....
.L_19:
        /*0054*/ 	.word	0x00000360


	//   ....[1]....
        /*0058*/ 	.word	0x00000380


	//----- nvinfo : EIATTR_REQNTID
	.align		4
.L_20:
        /*005c*/ 	.byte	0x04, 0x10
        /*005e*/ 	.short	(.L_22 - .L_21)
.L_21:
        /*0060*/ 	.word	0x00000020
        /*0064*/ 	.word	0x00000001
        /*0068*/ 	.word	0x00000001


	//----- nvinfo : EIATTR_CRS_STACK_SIZE
	.align		4
.L_22:
        /*006c*/ 	.byte	0x04, 0x1e
        /*006e*/ 	.short	(.L_24 - .L_23)
.L_23:
        /*0070*/ 	.word	0x00000000


	//----- nvinfo : EIATTR_CBANK_PARAM_SIZE
	.align		4
.L_24:
        /*0074*/ 	.byte	0x03, 0x19
        /*0076*/ 	.short	0x001c


	//----- nvinfo : EIATTR_PARAM_CBANK
	.align		4
        /*0078*/ 	.byte	0x04, 0x0a
        /*007a*/ 	.short	(.L_26 - .L_25)
	.align		4
.L_25:
        /*007c*/ 	.word	index@(.nv.constant0.triton_poi_fused_add_mul_tanh_tanh_backward_1)
        /*0080*/ 	.short	0x0210
        /*0082*/ 	.short	0x001c


	//----- nvinfo : EIATTR_SW_WAR
	.align		4
.L_26:
        /*0084*/ 	.byte	0x04, 0x36
        /*0086*/ 	.short	(.L_28 - .L_27)
.L_27:
        /*0088*/ 	.word	0x00000008
.L_28:


//--------------------- .nv.callgraph             --------------------------
	.section	.nv.callgraph,"",@"SHT_CUDA_CALLGRAPH"
	.align	4
	.sectionentsize	8
	.align		4
        /*0000*/ 	.word	0x00000000
	.align		4
        /*0004*/ 	.word	0xffffffff
	.align		4
        /*0008*/ 	.word	0x00000000
	.align		4
        /*000c*/ 	.word	0xfffffffe
	.align		4
        /*0010*/ 	.word	0x00000000
	.align		4
        /*0014*/ 	.word	0xfffffffd
	.align		4
        /*0018*/ 	.word	0x00000000
	.align		4
        /*001c*/ 	.word	0xfffffffc


//--------------------- .nv.constant4             --------------------------
	.section	.nv.constant4,"a",@progbits
	.align	8
	.align		8
.nv.constant4:
        /*0000*/ 	.dword	_$_str


//--------------------- .text.triton_poi_fused_add_mul_tanh_tanh_backward_1 --------------------------
	.section	.text.triton_poi_fused_add_mul_tanh_tanh_backward_1,"ax",@progbits
	.align	128
        .global         triton_poi_fused_add_mul_tanh_tanh_backward_1
        .type           triton_poi_fused_add_mul_tanh_tanh_backward_1,@function
        .size           triton_poi_fused_add_mul_tanh_tanh_backward_1,(.L_x_6 - triton_poi_fused_add_mul_tanh_tanh_backward_1)
        .other          triton_poi_fused_add_mul_tanh_tanh_backward_1,@"STO_CUDA_ENTRY STV_DEFAULT"
triton_poi_fused_add_mul_tanh_tanh_backward_1:
.text.triton_poi_fused_add_mul_tanh_tanh_backward_1:
[----:B------:R-:W0:Y:S02]  /*0000*/  LDC R1, c[0x0][0x28] ;  /* 0x00000a00ff017b82 */ /* 0x000e240000000800 */
[----:B------:R-:W1:Y:S01]  /*0010*/  S2R R6, SR_TID.X ;  /* 0x0000000000067919 */ /* 0x000e620000002100 */
[----:B------:R-:W2:Y:S01]  /*0020*/  LDC.64 R2, c[0x0][0x210] ;  /* 0x00008400ff027b82 */ /* 0x000ea20000000a00 */
[----:B------:R-:W-:Y:S01]  /*0030*/  ULDC.64 UR4, c[0x0][0x208] ;  /* 0x0000820000047ab9 */ /* 0x000fe20000000a00 */
[----:B------:R-:W-:Y:S01]  /*0040*/  BSSY B0, `(.L_x_0) ;  /* 0x0000010000007945 */ /* 0x000fe20003800000 */
[----:B------:R-:W3:Y:S01]  /*0050*/  S2R R7, SR_CTAID.X ;  /* 0x0000000000077919 */ /* 0x000ee20000002500 */
[----:B-1----:R-:W-:-:S04]  /*0060*/  LOP3.LUT R0, R6, 0xf, RZ, 0xc0, !PT ;  /* 0x0000000f06007812 */ /* 0x002fc800078ec0ff */
[----:B---3--:R-:W-:-:S04]  /*0070*/  LEA R7, R7, R0, 0x4 ;  /* 0x0000000007077211 */ /* 0x008fc800078e20ff */
[----:B------:R-:W-:Y:S02]  /*0080*/  SHF.R.S32.HI R0, RZ, 0x1f, R7 ;  /* 0x0000001fff007819 */ /* 0x000fe40000011407 */
[----:B------:R-:W-:Y:S02]  /*0090*/  ISETP.GE.AND P0, PT, R7, 0x10, PT ;  /* 0x000000100700780c */ /* 0x000fe40003f06270 */
[----:B------:R-:W-:-:S04]  /*00a0*/  LEA.HI R0, R0, R7, RZ, 0x2 ;  /* 0x0000000700007211 */ /* 0x000fc800078f10ff */
[C---:B------:R-:W-:Y:S02]  /*00b0*/  SHF.L.U32 R4, R0.reuse, 0x1, RZ ;  /* 0x0000000100047819 */ /* 0x040fe400000006ff */
[----:B------:R-:W-:Y:S02]  /*00c0*/  LOP3.LUT R0, R0, 0xfffffffc, RZ, 0xc0, !PT ;  /* 0xfffffffc00007812 */ /* 0x000fe400078ec0ff */
[----:B------:R-:W-:-:S04]  /*00d0*/  LOP3.LUT R4, R4, 0xfffffff8, RZ, 0xc0, !PT ;  /* 0xfffffff804047812 */ /* 0x000fc800078ec0ff */
[----:B------:R-:W-:Y:S01]  /*00e0*/  IADD3 R0, R4, R7, -R0 ;  /* 0x0000000704007210 */ /* 0x000fe20007ffe800 */
[----:B------:R-:W-:-:S04]  /*00f0*/  HFMA2.MMA R4, -RZ, RZ, 0, 0 ;  /* 0x00000000ff047435 */ /* 0x000fc800000001ff */
[----:B------:R-:W-:-:S04]  /*0100*/  VIADD R5, R0, 0x4 ;  /* 0x0000000400057836 */ /* 0x000fc80000000000 */
[----:B--2---:R-:W-:Y:S01]  /*0110*/  IMAD.WIDE R2, R5, 0x4, R2 ;  /* 0x0000000405027825 */ /* 0x004fe200078e0202 */
[----:B------:R-:W-:Y:S06]  /*0120*/  @P0 BRA `(.L_x_1) ;  /* 0x0000000000040947 */ /* 0x000fec0003800000 */
[----:B------:R1:W5:Y:S02]  /*0130*/  LDG.E R4, desc[UR4][R2.64] ;  /* 0x0000000402047981 */ /* 0x000364000c1e1900 */
.L_x_1:
[----:B------:R-:W-:Y:S05]  /*0140*/  BSYNC B0 ;  /* 0x0000000000007941 */ /* 0x000fea0003800000 */
.L_x_0:
[----:B-----5:R-:W-:Y:S01]  /*0150*/  FADD.FTZ R5, |R4|, -RZ ;  /* 0x800000ff04057221 */ /* 0x020fe20000010200 */
[----:B------:R-:W-:Y:S04]  /*0160*/  BSSY B0, `(.L_x_2) ;  /* 0x0000014000007945 */ /* 0x000fe80003800000 */
[----:B------:R-:W-:-:S13]  /*0170*/  FSETP.GE.AND P0, PT, R5, 0.60000002384185791016, PT ;  /* 0x3f19999a0500780b */ /* 0x000fda0003f06000 */
[----:B------:R-:W-:Y:S05]  /*0180*/  @!P0 BRA `(.L_x_3) ;  /* 0x0000000000288947 */ /* 0x000fea0003800000 */
[C---:B-1----:R-:W-:Y:S01]  /*0190*/  FMUL R2, R5.reuse, 2.8853900432586669922 ;  /* 0x4038aa3b05027820 */ /* 0x042fe20000400000 */
[----:B------:R-:W-:Y:S01]  /*01a0*/  IMAD.MOV.U32 R0, RZ, RZ, 0x3f800000 ;  /* 0x3f800000ff007424 */ /* 0x000fe200078e00ff */
[----:B------:R-:W-:-:S04]  /*01b0*/  FSETP.GE.AND P0, PT, R5, 9.010913848876953125, PT ;  /* 0x41102cb40500780b */ /* 0x000fc80003f06000 */
[----:B------:R-:W1:Y:S02]  /*01c0*/  MUFU.EX2 R2, R2 ;  /* 0x0000000200027308 */ /* 0x000e640000000800 */
[----:B-1----:R-:W-:-:S06]  /*01d0*/  FADD R3, R2, 1 ;  /* 0x3f80000002037421 */ /* 0x002fcc0000000000 */
[----:B------:R-:W1:Y:S02]  /*01e0*/  MUFU.RCP R3, R3 ;  /* 0x0000000300037308 */ /* 0x000e640000001000 */
[----:B-1----:R-:W-:-:S05]  /*01f0*/  FFMA.FTZ R0, R3, -2, R0 ;  /* 0xc000000003007823 */ /* 0x002fca0000010000 */
[----:B------:R-:W-:-:S04]  /*0200*/  FSEL R5, R0, 1, !P0 ;  /* 0x3f80000000057808 */ /* 0x000fc80004000000 */
[----:B------:R-:W-:Y:S01]  /*0210*/  LOP3.LUT R0, R5, 0x80000000, R4, 0xf8, !PT ;  /* 0x8000000005007812 */ /* 0x000fe200078ef804 */
[----:B------:R-:W-:Y:S06]  /*0220*/  BRA `(.L_x_4) ;  /* 0x00000000001c7947 */ /* 0x000fec0003800000 */
.L_x_3:
[----:B------:R-:W-:Y:S01]  /*0230*/  MOV R0, 0x3c80f082 ;  /* 0x3c80f08200007802 */ /* 0x000fe20000000f00 */
[----:B-1----:R-:W-:-:S04]  /*0240*/  FMUL R3, R4, R4 ;  /* 0x0000000404037220 */ /* 0x002fc80000400000 */
[----:B------:R-:W-:-:S04]  /*0250*/  FFMA.FTZ R0, R3, R0, -0.052303962409496307373 ;  /* 0xbd563cae03007423 */ /* 0x000fc80000010000 */
[----:B------:R-:W-:-:S04]  /*0260*/  FFMA.FTZ R0, R3, R0, 0.1331529766321182251 ;  /* 0x3e08594103007423 */ /* 0x000fc80000010000 */
[----:B------:R-:W-:-:S04]  /*0270*/  FFMA.FTZ R0, R3, R0, -0.33332768082618713379 ;  /* 0xbeaaa9ed03007423 */ /* 0x000fc80000010000 */
[----:B------:R-:W-:-:S04]  /*0280*/  FFMA.FTZ R3, R3, R0, RZ ;  /* 0x0000000003037223 */ /* 0x000fc800000100ff */
[----:B------:R-:W-:-:S07]  /*0290*/  FFMA.FTZ R0, R3, R4, R4 ;  /* 0x0000000403007223 */ /* 0x000fce0000010004 */
.L_x_4:
[----:B------:R-:W-:Y:S05]  /*02a0*/  BSYNC B0 ;  /* 0x0000000000007941 */ /* 0x000fea0003800000 */
.L_x_2:
[----:B------:R-:W1:Y:S01]  /*02b0*/  LDC.64 R2, c[0x0][0x218] ;  /* 0x00008600ff027b82 */ /* 0x000e620000000a00 */
[----:B------:R-:W-:Y:S01]  /*02c0*/  LOP3.LUT P0, RZ, R6, 0x10, RZ, 0xc0, !PT ;  /* 0x0000001006ff7812 */ /* 0x000fe2000780c0ff */
[----:B------:R-:W-:Y:S01]  /*02d0*/  HFMA2.MMA R9, -RZ, RZ, 2.375, 0 ;  /* 0x40c00000ff097435 */ /* 0x000fe200000001ff */
[----:B------:R-:W-:Y:S02]  /*02e0*/  FADD R6, R0, 1 ;  /* 0x3f80000000067421 */ /* 0x000fe40000000000 */
[----:B------:R-:W-:-:S03]  /*02f0*/  ISETP.LT.AND P0, PT, R7, 0x10, !P0 ;  /* 0x000000100700780c */ /* 0x000fc60004701270 */
[----:B------:R-:W2:Y:S04]  /*0300*/  LDC.64 R4, c[0x0][0x220] ;  /* 0x00008800ff047b82 */ /* 0x000ea80000000a00 */
[----:B------:R-:W-:Y:S01]  /*0310*/  FFMA R9, R6, R9, -10 ;  /* 0xc120000006097423 */ /* 0x000fe20000000009 */
[----:B-1----:R-:W-:-:S05]  /*0320*/  IMAD.WIDE R2, R7, 0x4, R2 ;  /* 0x0000000407027825 */ /* 0x002fca00078e0202 */
[----:B------:R1:W-:Y:S01]  /*0330*/  @P0 STG.E desc[UR4][R2.64], R9 ;  /* 0x0000000902000986 */ /* 0x0003e2000c101904 */
[----:B--2---:R-:W-:-:S04]  /*0340*/  IMAD.WIDE R4, R7, 0x4, R4 ;  /* 0x0000000407047825 */ /* 0x004fc800078e0204 */
[----:B------:R-:W-:Y:S01]  /*0350*/  FFMA R7, -R0, R0, 1 ;  /* 0x3f80000000077423 */ /* 0x000fe20000000100 */
[----:B------:R-:W-:Y:S06]  /*0360*/  @!P0 EXIT ;  /* 0x000000000000894d */ /* 0x000fec0003800000 */
[----:B------:R-:W-:Y:S01]  /*0370*/  STG.E desc[UR4][R4.64], R7 ;  /* 0x0000000704007986 */ /* 0x000fe2000c101904 */
[----:B------:R-:W-:Y:S05]  /*0380*/  EXIT ;  /* 0x000000000000794d */ /* 0x000fea0003800000 */
.L_x_5:
[----:B------:R-:W-:-:S00]  /*0390*/  BRA `(.L_x_5) ;  /* 0xfffffffc00fc7947 */ /* 0x000fc0000383ffff */
[----:B------:R-:W-:-:S00]  /*03a0*/  NOP ;  /* 0x0000000000007918 */ /* 0x000fc00000000000 */
        /* <DEDUP_REMOVED lines=13> */
.L_x_6:


//--------------------- .nv.global.init           --------------------------
	.section	.nv.global.init,"aw",@progbits
.nv.global.init:
	.type		_$_str,@object
	.size		_$_str,(.L_0 - _$_str)
_$_str:
        /*0000*/ 	.byte	0x5f, 0x5f, 0x43, 0x55, 0x44, 0x41, 0x5f, 0x46, 0x54, 0x5a, 0x00
.L_0:


//--------------------- .nv.constant0.triton_poi_fused_add_mul_tanh_tanh_backward_1 --------------------------
	.section	.nv.constant0.triton_poi_fused_add_mul_tanh_tanh_backward_1,"a",@progbits
	.sectionflags	@""
	.align	4
.nv.constant0.triton_poi_fused_add_mul_tanh_tanh_backward_1:
	.zero		556
